//
// Generated by NVIDIA NVVM Compiler
//
// Compiler Build ID: CL-36424714
// Cuda compilation tools, release 13.0, V13.0.88
// Based on NVVM 20.0.0
//

.version 9.0
.target sm_100
.address_size 64

	// .globl	_Z18hello_world_kernelv
.extern .func  (.param .b32 func_retval0) vprintf
(
	.param .b64 vprintf_param_0,
	.param .b64 vprintf_param_1
)
;
.global .align 1 .b8 $str[49] = {72, 101, 108, 108, 111, 32, 87, 111, 114, 108, 100, 32, 102, 114, 111, 109, 32, 116, 104, 114, 101, 97, 100, 32, 40, 37, 50, 100, 44, 37, 50, 100, 41, 32, 105, 110, 32, 66, 108, 111, 99, 107, 32, 37, 50, 100, 33, 10};

.visible .entry _Z18hello_world_kernelv()
{
	.local .align 8 .b8 	__local_depot0[16];
	.reg .b64 	%SP;
	.reg .b64 	%SPL;
	.reg .b32 	%r<6>;
	.reg .b64 	%rd<5>;

	mov.u64 	%SPL, __local_depot0;
	cvta.local.u64 	%SP, %SPL;
	add.u64 	%rd1, %SP, 0;
	add.u64 	%rd2, %SPL, 0;
	mov.u32 	%r1, %tid.x;
	mov.u32 	%r2, %tid.y;
	mov.u32 	%r3, %ctaid.x;
	st.local.v2.u32 	[%rd2], {%r1, %r2};
	st.local.u32 	[%rd2+8], %r3;
	mov.u64 	%rd3, $str;
	cvta.global.u64 	%rd4, %rd3;
	{ // callseq 0, 0
	.param .b64 param0;
	st.param.b64 	[param0], %rd4;
	.param .b64 param1;
	st.param.b64 	[param1], %rd1;
	.param .b32 retval0;
	call.uni (retval0), 
	vprintf, 
	(
	param0, 
	param1
	);
	ld.param.b32 	%r4, [retval0];
	} // callseq 0
	ret;

}


// ===== COMPILED SASS (sm_100) =====

	.target	sm_100

	.elftype	@"ET_EXEC"


//--------------------- .note.nv.tkinfo           --------------------------
	.section	.note.nv.tkinfo,"",@"SHT_NOTE"
	.sectionflags	@"SHF_NOTE_NV_TKINFO"
	.tkinfo
        /*0018*/ 	.word	0x00000002
        /*0030*/ 	.string	""
        /*0030*/ 	.string	"ptxas"
        /*0030*/ 	.string	"Cuda compilation tools, release 13.0, V13.0.88"
        /*0030*/ 	.string	"Build cuda_13.0.r13.0/compiler.36424714_0"
        /*0030*/ 	.string	"-arch sm_100 -m 64 "



//--------------------- .note.nv.cuinfo           --------------------------
	.section	.note.nv.cuinfo,"",@"SHT_NOTE"
	.sectionflags	@"SHF_NOTE_NV_CUINFO"
        /*0018*/ 	.short	0x0002
        /*001a*/ 	.short	0x0064
        /*001c*/ 	.short	0x0082
	.zero		2


//--------------------- .nv.info                  --------------------------
	.section	.nv.info,"",@"SHT_CUDA_INFO"
	.align	4


	//----- nvinfo : EIATTR_REGCOUNT
	.align		4
        /*0000*/ 	.byte	0x04, 0x2f
        /*0002*/ 	.short	(.L_2 - .L_1)
	.align		4
.L_1:
        /*0004*/ 	.word	index@(_Z18hello_world_kernelv)
        /*0008*/ 	.word	0x00000018


	//----- nvinfo : EIATTR_FRAME_SIZE
	.align		4
.L_2:
        /*000c*/ 	.byte	0x04, 0x11
        /*000e*/ 	.short	(.L_4 - .L_3)
	.align		4
.L_3:
        /*0010*/ 	.word	index@(_Z18hello_world_kernelv)
        /*0014*/ 	.word	0x00000010


	//----- nvinfo : EIATTR_MIN_STACK_SIZE
	.align		4
.L_4:
        /*0018*/ 	.byte	0x04, 0x12
        /*001a*/ 	.short	(.L_6 - .L_5)
	.align		4
.L_5:
        /*001c*/ 	.word	index@(_Z18hello_world_kernelv)
        /*0020*/ 	.word	0x00000010
.L_6:


//--------------------- .nv.compat                --------------------------
	.section	.nv.compat,"",@"SHT_CUDA_COMPAT_INFO"
	.align	4
        /*0000*/ 	.byte	0x02, 0x09, 0x00, 0x00, 0x02, 0x02, 0x01, 0x00, 0x02, 0x05, 0x05, 0x00, 0x03, 0x07, 0x01, 0x01
        /*0010*/ 	.byte	0x02, 0x03, 0x00, 0x00, 0x02, 0x06, 0x01, 0x00, 0x04, 0x0b, 0x08, 0x00, 0x09, 0x00, 0x00, 0x00
        /*0020*/ 	.byte	0x00, 0x00, 0x00, 0x00


//--------------------- .nv.info._Z18hello_world_kernelv --------------------------
	.section	.nv.info._Z18hello_world_kernelv,"",@"SHT_CUDA_INFO"
	.sectionflags	@""
	.align	4


	//----- nvinfo : EIATTR_CUDA_API_VERSION
	.align		4
        /*0000*/ 	.byte	0x04, 0x37
        /*0002*/ 	.short	(.L_8 - .L_7)
.L_7:
        /*0004*/ 	.word	0x00000082


	//----- nvinfo : EIATTR_SPARSE_MMA_MASK
	.align		4
.L_8:
        /*0008*/ 	.byte	0x03, 0x50
        /*000a*/ 	.short	0x0000


	//----- nvinfo : EIATTR_MAXREG_COUNT
	.align		4
        /*000c*/ 	.byte	0x03, 0x1b
        /*000e*/ 	.short	0x00ff


	//----- nvinfo : EIATTR_EXTERNS
	.align		4
        /*0010*/ 	.byte	0x04, 0x0f
        /*0012*/ 	.short	(.L_10 - .L_9)


	//   ....[0]....
	.align		4
.L_9:
        /*0014*/ 	.word	index@(vprintf)


	//----- nvinfo : EIATTR_MERCURY_ISA_VERSION
	.align		4
.L_10:
        /*0018*/ 	.byte	0x03, 0x5f
        /*001a*/ 	.short	0x0101


	//----- nvinfo : EIATTR_VRC_CTA_INIT_COUNT
	.align		4
        /*001c*/ 	.byte	0x02, 0x4a
	.zero		1
	.zero		1


	//----- nvinfo : EIATTR_SYSCALL_OFFSETS
	.align		4
        /*0020*/ 	.byte	0x04, 0x46
        /*0022*/ 	.short	(.L_12 - .L_11)


	//   ....[0]....
.L_11:
        /*0024*/ 	.word	0x00000110


	//----- nvinfo : EIATTR_EXIT_INSTR_OFFSETS
	.align		4
.L_12:
        /*0028*/ 	.byte	0x04, 0x1c
        /*002a*/ 	.short	(.L_14 - .L_13)


	//   ....[0]....
.L_13:
        /*002c*/ 	.word	0x00000120


	//----- nvinfo : EIATTR_SW_WAR
	.align		4
.L_14:
        /*0030*/ 	.byte	0x04, 0x36
        /*0032*/ 	.short	(.L_16 - .L_15)
.L_15:
        /*0034*/ 	.word	0x00000008
.L_16:


//--------------------- .nv.callgraph             --------------------------
	.section	.nv.callgraph,"",@"SHT_CUDA_CALLGRAPH"
	.align	4
	.sectionentsize	8
	.align		4
        /*0000*/ 	.word	0x00000000
	.align		4
        /*0004*/ 	.word	0xffffffff
	.align		4
        /*0008*/ 	.word	index@(_Z18hello_world_kernelv)
	.align		4
        /*000c*/ 	.word	index@(vprintf)
	.align		4
        /*0010*/ 	.word	0x00000000
	.align		4
        /*0014*/ 	.word	0xfffffffe
	.align		4
        /*0018*/ 	.word	0x00000000
	.align		4
        /*001c*/ 	.word	0xfffffffd
	.align		4
        /*0020*/ 	.word	0x00000000
	.align		4
        /*0024*/ 	.word	0xfffffffc


//--------------------- .nv.constant4             --------------------------
	.section	.nv.constant4,"a",@progbits
	.align	8
	.align		8
.nv.constant4:
        /*0000*/ 	.dword	vprintf
	.align		8
        /*0008*/ 	.dword	$str


//--------------------- .text._Z18hello_world_kernelv --------------------------
	.section	.text._Z18hello_world_kernelv,"ax",@progbits
	.align	128
        .global         _Z18hello_world_kernelv
        .type           _Z18hello_world_kernelv,@function
        .size           _Z18hello_world_kernelv,(.L_x_2 - _Z18hello_world_kernelv)
        .other          _Z18hello_world_kernelv,@"STO_CUDA_ENTRY STV_DEFAULT"
_Z18hello_world_kernelv:
.text._Z18hello_world_kernelv:
[----:B------:R-:W0:Y:S01]  /*0000*/  LDC R1, c[0x0][0x37c] ;  /* 0x0000df00ff017b82 */ /* 0x000e220000000800 */
[----:B------:R-:W1:Y:S01]  /*0010*/  S2R R8, SR_TID.X ;  /* 0x0000000000087919 */ /* 0x000e620000002100 */
[----:B0-----:R-:W-:Y:S01]  /*0020*/  VIADD R1, R1, 0xfffffff0 ;  /* 0xfffffff001017836 */ /* 0x001fe20000000000 */
[----:B------:R-:W-:Y:S01]  /*0030*/  MOV R0, 0x0 ;  /* 0x0000000000007802 */ /* 0x000fe20000000f00 */
[----:B------:R-:W0:Y:S01]  /*0040*/  LDCU UR4, c[0x0][0x2f8] ;  /* 0x00005f00ff0477ac */ /* 0x000e220008000800 */
[----:B------:R-:W1:Y:S03]  /*0050*/  S2R R9, SR_TID.Y ;  /* 0x0000000000097919 */ /* 0x000e660000002200 */
[----:B------:R2:W3:Y:S01]  /*0060*/  LDC.64 R2, c[0x4][R0] ;  /* 0x0100000000027b82 */ /* 0x0004e20000000a00 */
[----:B------:R-:W4:Y:S01]  /*0070*/  LDCU.64 UR6, c[0x4][0x8] ;  /* 0x01000100ff0677ac */ /* 0x000f220008000a00 */
[----:B------:R-:W5:Y:S01]  /*0080*/  S2R R10, SR_CTAID.X ;  /* 0x00000000000a7919 */ /* 0x000f620000002500 */
[----:B------:R-:W2:Y:S01]  /*0090*/  LDCU UR5, c[0x0][0x2fc] ;  /* 0x00005f80ff0577ac */ /* 0x000ea20008000800 */
[----:B0-----:R-:W-:Y:S01]  /*00a0*/  IADD3 R6, P0, PT, R1, UR4, RZ ;  /* 0x0000000401067c10 */ /* 0x001fe2000ff1e0ff */
[----:B----4-:R-:W-:Y:S01]  /*00b0*/  IMAD.U32 R4, RZ, RZ, UR6 ;  /* 0x00000006ff047e24 */ /* 0x010fe2000f8e00ff */
[----:B------:R-:W-:-:S03]  /*00c0*/  MOV R5, UR7 ;  /* 0x0000000700057c02 */ /* 0x000fc60008000f00 */
[----:B--2---:R-:W-:Y:S01]  /*00d0*/  IMAD.X R7, RZ, RZ, UR5, P0 ;  /* 0x00000005ff077e24 */ /* 0x004fe200080e06ff */
[----:B-1----:R0:W-:Y:S04]  /*00e0*/  STL.64 [R1], R8 ;  /* 0x0000000801007387 */ /* 0x0021e80000100a00 */
[----:B-----5:R0:W-:Y:S03]  /*00f0*/  STL [R1+0x8], R10 ;  /* 0x0000080a01007387 */ /* 0x0201e60000100800 */
[----:B------:R-:W-:-:S07]  /*0100*/  LEPC R20, `(.L_x_0) ;  /* 0x000000001014794e */ /* 0x000fce0000000000 */
[----:B0--3--:R-:W-:Y:S05]  /*0110*/  CALL.ABS.NOINC R2 ;  /* 0x0000000002007343 */ /* 0x009fea0003c00000 */
.L_x_0:
[----:B------:R-:W-:Y:S05]  /*0120*/  EXIT ;  /* 0x000000000000794d */ /* 0x000fea0003800000 */
.L_x_1:
[----:B------:R-:W-:-:S00]  /*0130*/  BRA `(.L_x_1) ;  /* 0xfffffffc00fc7947 */ /* 0x000fc0000383ffff */
[----:B------:R-:W-:-:S00]  /*0140*/  NOP ;  /* 0x0000000000007918 */ /* 0x000fc00000000000 */
        /* <DEDUP_REMOVED lines=11> */
.L_x_2:


//--------------------- .nv.global.init           --------------------------
	.section	.nv.global.init,"aw",@progbits
.nv.global.init:
	.type		$str,@object
	.size		$str,(.L_0 - $str)
$str:
        /*0000*/ 	.byte	0x48, 0x65, 0x6c, 0x6c, 0x6f, 0x20, 0x57, 0x6f, 0x72, 0x6c, 0x64, 0x20, 0x66, 0x72, 0x6f, 0x6d
        /*0010*/ 	.byte	0x20, 0x74, 0x68, 0x72, 0x65, 0x61, 0x64, 0x20, 0x28, 0x25, 0x32, 0x64, 0x2c, 0x25, 0x32, 0x64
        /*0020*/ 	.byte	0x29, 0x20, 0x69, 0x6e, 0x20, 0x42, 0x6c, 0x6f, 0x63, 0x6b, 0x20, 0x25, 0x32, 0x64, 0x21, 0x0a
        /*0030*/ 	.byte	0x00
.L_0:


//--------------------- .nv.shared.reserved.0     --------------------------
	.section	.nv.shared.reserved.0,"aw",@nobits
	.weak		__nv_reservedSMEM_offset_0_alias
	.size		__nv_reservedSMEM_offset_0_alias, 0, 64
	.other		__nv_reservedSMEM_offset_0_alias,@"STO_CUDA_RESERVED_SHARED STV_DEFAULT"
__nv_reservedSMEM_offset_0_alias:
	.zero		0
	.zero		64


//--------------------- .nv.constant0._Z18hello_world_kernelv --------------------------
	.section	.nv.constant0._Z18hello_world_kernelv,"a",@progbits
	.sectionflags	@""
	.align	4
.nv.constant0._Z18hello_world_kernelv:
	.zero		896


//--------------------- SYMBOLS --------------------------

	.type		.nv.reservedSmem.offset0,@object
	.size		.nv.reservedSmem.offset0,0x4
	.type		vprintf,@function
